	.headerflags	@"EF_CUDA_TEXMODE_UNIFIED EF_CUDA_64BIT_ADDRESS EF_CUDA_ACCELERATORS EF_CUDA_SM90 EF_CUDA_VIRTUAL_SM(EF_CUDA_SM90)"
	.elftype	@"ET_EXEC"


//--------------------- .nv.info                  --------------------------
	.section	.nv.info,"",@"SHT_CUDA_INFO"
	.align	4


	//----- nvinfo : EIATTR_REGCOUNT
	.align		4
        /*0000*/ 	.byte	0x04, 0x2f
        /*0002*/ 	.short	(.L_2 - .L_1)
	.align		4
.L_1:
        /*0004*/ 	.word	index@(triton_poi_fused_native_group_norm_1)
        /*0008*/ 	.word	0x00000010


	//----- nvinfo : EIATTR_MIN_STACK_SIZE
	.align		4
.L_2:
        /*000c*/ 	.byte	0x04, 0x12
        /*000e*/ 	.short	(.L_4 - .L_3)
	.align		4
.L_3:
        /*0010*/ 	.word	index@(triton_poi_fused_native_group_norm_1)
        /*0014*/ 	.word	0x00000000


	//----- nvinfo : EIATTR_FRAME_SIZE
	.align		4
.L_4:
        /*0018*/ 	.byte	0x04, 0x11
        /*001a*/ 	.short	(.L_6 - .L_5)
	.align		4
.L_5:
        /*001c*/ 	.word	index@(triton_poi_fused_native_group_norm_1)
        /*0020*/ 	.word	0x00000000


	//----- nvinfo : EIATTR_MIN_STACK_SIZE
	.align		4
.L_6:
        /*0024*/ 	.byte	0x04, 0x12
        /*0026*/ 	.short	(.L_8 - .L_7)
	.align		4
.L_7:
        /*0028*/ 	.word	index@(triton_poi_fused_native_group_norm_1)
        /*002c*/ 	.word	0x00000000
.L_8:


//--------------------- .nv.info.triton_poi_fused_native_group_norm_1 --------------------------
	.section	.nv.info.triton_poi_fused_native_group_norm_1,"",@"SHT_CUDA_INFO"
	.sectionflags	@""
	.align	4


	//----- nvinfo : EIATTR_CUDA_API_VERSION
	.align		4
        /*0000*/ 	.byte	0x04, 0x37
        /*0002*/ 	.short	(.L_10 - .L_9)
.L_9:
        /*0004*/ 	.word	0x0000007c


	//----- nvinfo : EIATTR_KPARAM_INFO
	.align		4
.L_10:
        /*0008*/ 	.byte	0x04, 0x17
        /*000a*/ 	.short	(.L_12 - .L_11)
.L_11:
        /*000c*/ 	.word	0x00000000
        /*0010*/ 	.short	0x0003
        /*0012*/ 	.short	0x0018
        /*0014*/ 	.byte	0x00, 0xf0, 0x11, 0x00


	//----- nvinfo : EIATTR_KPARAM_INFO
	.align		4
.L_12:
        /*0018*/ 	.byte	0x04, 0x17
        /*001a*/ 	.short	(.L_14 - .L_13)
.L_13:
        /*001c*/ 	.word	0x00000000
        /*0020*/ 	.short	0x0002
        /*0022*/ 	.short	0x0010
        /*0024*/ 	.byte	0x00, 0xf4, 0x21, 0x00


	//----- nvinfo : EIATTR_KPARAM_INFO
	.align		4
.L_14:
        /*0028*/ 	.byte	0x04, 0x17
        /*002a*/ 	.short	(.L_16 - .L_15)
.L_15:
        /*002c*/ 	.word	0x00000000
        /*0030*/ 	.short	0x0001
        /*0032*/ 	.short	0x0008
        /*0034*/ 	.byte	0x00, 0xf4, 0x21, 0x00


	//----- nvinfo : EIATTR_KPARAM_INFO
	.align		4
.L_16:
        /*0038*/ 	.byte	0x04, 0x17
        /*003a*/ 	.short	(.L_18 - .L_17)
.L_17:
        /*003c*/ 	.word	0x00000000
        /*0040*/ 	.short	0x0000
        /*0042*/ 	.short	0x0000
        /*0044*/ 	.byte	0x00, 0xf4, 0x21, 0x00


	//----- nvinfo : EIATTR_SPARSE_MMA_MASK
	.align		4
.L_18:
        /*0048*/ 	.byte	0x03, 0x50
        /*004a*/ 	.short	0x0000


	//----- nvinfo : EIATTR_MAXREG_COUNT
	.align		4
        /*004c*/ 	.byte	0x03, 0x1b
        /*004e*/ 	.short	0x00ff


	//----- nvinfo : EIATTR_EXIT_INSTR_OFFSETS
	.align		4
        /*0050*/ 	.byte	0x04, 0x1c
        /*0052*/ 	.short	(.L_20 - .L_19)


	//   ....[0]....
.L_19:
        /*0054*/ 	.word	0x00000250


	//   ....[1]....
        /*0058*/ 	.word	0x00000290


	//----- nvinfo : EIATTR_REQNTID
	.align		4
.L_20:
        /*005c*/ 	.byte	0x04, 0x10
        /*005e*/ 	.short	(.L_22 - .L_21)
.L_21:
        /*0060*/ 	.word	0x00000020
        /*0064*/ 	.word	0x00000001
        /*0068*/ 	.word	0x00000001


	//----- nvinfo : EIATTR_CBANK_PARAM_SIZE
	.align		4
.L_22:
        /*006c*/ 	.byte	0x03, 0x19
        /*006e*/ 	.short	0x001c


	//----- nvinfo : EIATTR_PARAM_CBANK
	.align		4
        /*0070*/ 	.byte	0x04, 0x0a
        /*0072*/ 	.short	(.L_24 - .L_23)
	.align		4
.L_23:
        /*0074*/ 	.word	index@(.nv.constant0.triton_poi_fused_native_group_norm_1)
        /*0078*/ 	.short	0x0210
        /*007a*/ 	.short	0x001c


	//----- nvinfo : EIATTR_SW_WAR
	.align		4
.L_24:
        /*007c*/ 	.byte	0x04, 0x36
        /*007e*/ 	.short	(.L_26 - .L_25)
.L_25:
        /*0080*/ 	.word	0x00000008
.L_26:


//--------------------- .nv.callgraph             --------------------------
	.section	.nv.callgraph,"",@"SHT_CUDA_CALLGRAPH"
	.align	4
	.sectionentsize	8
	.align		4
        /*0000*/ 	.word	0x00000000
	.align		4
        /*0004*/ 	.word	0xffffffff
	.align		4
        /*0008*/ 	.word	0x00000000
	.align		4
        /*000c*/ 	.word	0xfffffffe
	.align		4
        /*0010*/ 	.word	0x00000000
	.align		4
        /*0014*/ 	.word	0xfffffffd
	.align		4
        /*0018*/ 	.word	0x00000000
	.align		4
        /*001c*/ 	.word	0xfffffffc


//--------------------- .nv.constant4             --------------------------
	.section	.nv.constant4,"a",@progbits
	.align	8
	.align		8
.nv.constant4:
        /*0000*/ 	.dword	_$_str


//--------------------- .text.triton_poi_fused_native_group_norm_1 --------------------------
	.section	.text.triton_poi_fused_native_group_norm_1,"ax",@progbits
	.align	128
        .global         triton_poi_fused_native_group_norm_1
        .type           triton_poi_fused_native_group_norm_1,@function
        .size           triton_poi_fused_native_group_norm_1,(.L_x_1 - triton_poi_fused_native_group_norm_1)
        .other          triton_poi_fused_native_group_norm_1,@"STO_CUDA_ENTRY STV_DEFAULT"
triton_poi_fused_native_group_norm_1:
.text.triton_poi_fused_native_group_norm_1:
[----:B------:R-:W0:Y:S02]  /*0000*/  LDC R1, c[0x0][0x28] ;  /* 0x00000a00ff017b82 */ /* 0x000e240000000800 */
[----:B------:R-:W1:Y:S01]  /*0010*/  S2R R10, SR_TID.X ;  /* 0x00000000000a7919 */ /* 0x000e620000002100 */
[----:B------:R-:W2:Y:S01]  /*0020*/  LDC.64 R2, c[0x0][0x210] ;  /* 0x00008400ff027b82 */ /* 0x000ea20000000a00 */
[----:B------:R-:W-:Y:S01]  /*0030*/  CS2R R6, SRZ ;  /* 0x0000000000067805 */ /* 0x000fe2000001ff00 */
[----:B------:R-:W-:Y:S01]  /*0040*/  ULDC.64 UR4, c[0x0][0x208] ;  /* 0x0000820000047ab9 */ /* 0x000fe20000000a00 */
[----:B------:R-:W3:Y:S01]  /*0050*/  S2R R9, SR_CTAID.X ;  /* 0x0000000000097919 */ /* 0x000ee20000002500 */
[----:B------:R-:W-:Y:S02]  /*0060*/  MOV R8, RZ ;  /* 0x000000ff00087202 */ /* 0x000fe40000000f00 */
[----:B-1----:R-:W-:-:S04]  /*0070*/  LOP3.LUT R0, R10, 0x3, RZ, 0xc0, !PT ;  /* 0x000000030a007812 */ /* 0x002fc800078ec0ff */
[----:B---3--:R-:W-:Y:S01]  /*0080*/  LEA R9, R9, R0, 0x2 ;  /* 0x0000000009097211 */ /* 0x008fe200078e10ff */
[----:B------:R-:W-:-:S03]  /*0090*/  HFMA2.MMA R0, -RZ, RZ, 0, 0 ;  /* 0x00000000ff007435 */ /* 0x000fc600000001ff */
[C---:B------:R-:W-:Y:S02]  /*00a0*/  ISETP.GE.AND P0, PT, R9.reuse, 0x4, PT ;  /* 0x000000040900780c */ /* 0x040fe40003f06270 */
[----:B------:R-:W-:-:S05]  /*00b0*/  SHF.L.U32 R5, R9, 0x2, RZ ;  /* 0x0000000209057819 */ /* 0x000fca00000006ff */
[----:B--2---:R-:W-:-:S06]  /*00c0*/  IMAD.WIDE R2, R5, 0x4, R2 ;  /* 0x0000000405027825 */ /* 0x004fcc00078e0202 */
[----:B------:R-:W2:Y:S04]  /*00d0*/  @!P0 LDG.E.EL R0, desc[UR4][R2.64] ;  /* 0x0000000402008981 */ /* 0x000ea8000c2e1900 */
[----:B------:R-:W2:Y:S04]  /*00e0*/  @!P0 LDG.E.EL R7, desc[UR4][R2.64+0x4] ;  /* 0x0000040402078981 */ /* 0x000ea8000c2e1900 */
[----:B------:R-:W3:Y:S04]  /*00f0*/  @!P0 LDG.E.EL R6, desc[UR4][R2.64+0x8] ;  /* 0x0000080402068981 */ /* 0x000ee8000c2e1900 */
[----:B------:R-:W4:Y:S01]  /*0100*/  @!P0 LDG.E.EL R8, desc[UR4][R2.64+0xc] ;  /* 0x00000c0402088981 */ /* 0x000f22000c2e1900 */
[----:B------:R-:W-:-:S04]  /*0110*/  LOP3.LUT P0, RZ, R10, 0x1c, RZ, 0xc0, !PT ;  /* 0x0000001c0aff7812 */ /* 0x000fc8000780c0ff */
[----:B------:R-:W-:Y:S01]  /*0120*/  ISETP.LT.AND P0, PT, R9, 0x4, !P0 ;  /* 0x000000040900780c */ /* 0x000fe20004701270 */
[----:B--2---:R-:W-:-:S04]  /*0130*/  FADD R5, R7, R0 ;  /* 0x0000000007057221 */ /* 0x004fc80000000000 */
[----:B---3--:R-:W-:Y:S02]  /*0140*/  FADD R11, R5, R6 ;  /* 0x00000006050b7221 */ /* 0x008fe40000000000 */
[----:B------:R-:W1:Y:S02]  /*0150*/  LDC.64 R4, c[0x0][0x218] ;  /* 0x00008600ff047b82 */ /* 0x000e640000000a00 */
[----:B----4-:R-:W-:-:S04]  /*0160*/  FADD R11, R11, R8 ;  /* 0x000000080b0b7221 */ /* 0x010fc80000000000 */
[----:B------:R-:W-:-:S04]  /*0170*/  FMUL R13, R11, 0.25 ;  /* 0x3e8000000b0d7820 */ /* 0x000fc80000400000 */
[C---:B------:R-:W-:Y:S01]  /*0180*/  FADD R7, -R13.reuse, R7 ;  /* 0x000000070d077221 */ /* 0x040fe20000000100 */
[C---:B------:R-:W-:Y:S01]  /*0190*/  FADD R0, -R13.reuse, R0 ;  /* 0x000000000d007221 */ /* 0x040fe20000000100 */
[C---:B------:R-:W-:Y:S01]  /*01a0*/  FADD R6, -R13.reuse, R6 ;  /* 0x000000060d067221 */ /* 0x040fe20000000100 */
[----:B------:R-:W-:Y:S01]  /*01b0*/  FADD R11, -R13, R8 ;  /* 0x000000080d0b7221 */ /* 0x000fe20000000100 */
[----:B------:R-:W-:-:S04]  /*01c0*/  FMUL R7, R7, R7 ;  /* 0x0000000707077220 */ /* 0x000fc80000400000 */
[----:B------:R-:W-:-:S04]  /*01d0*/  FFMA R7, R0, R0, R7 ;  /* 0x0000000000077223 */ /* 0x000fc80000000007 */
[----:B------:R-:W-:Y:S02]  /*01e0*/  FFMA R0, R6, R6, R7 ;  /* 0x0000000606007223 */ /* 0x000fe40000000007 */
[----:B------:R-:W2:Y:S01]  /*01f0*/  LDC.64 R6, c[0x0][0x220] ;  /* 0x00008800ff067b82 */ /* 0x000ea20000000a00 */
[----:B-1----:R-:W-:Y:S01]  /*0200*/  IMAD.WIDE R2, R9, 0x4, R4 ;  /* 0x0000000409027825 */ /* 0x002fe200078e0204 */
[----:B------:R-:W-:-:S03]  /*0210*/  HFMA2.MMA R5, -RZ, RZ, 1.625, 0 ;  /* 0x3e800000ff057435 */ /* 0x000fc600000001ff */
[----:B------:R-:W-:Y:S01]  /*0220*/  FFMA R0, R11, R11, R0 ;  /* 0x0000000b0b007223 */ /* 0x000fe20000000000 */
[----:B------:R1:W-:Y:S06]  /*0230*/  @P0 STG.E desc[UR4][R2.64], R13 ;  /* 0x0000000d02000986 */ /* 0x0003ec000c101904 */
[----:B------:R-:W-:Y:S01]  /*0240*/  FFMA R0, R0, R5, 9.9999997473787516356e-06 ;  /* 0x3727c5ac00007423 */ /* 0x000fe20000000005 */
[----:B------:R-:W-:Y:S06]  /*0250*/  @!P0 EXIT ;  /* 0x000000000000894d */ /* 0x000fec0003800000 */
[----:B------:R-:W0:Y:S01]  /*0260*/  MUFU.RSQ R5, R0 ;  /* 0x0000000000057308 */ /* 0x000e220000001400 */
[----:B-12---:R-:W-:-:S05]  /*0270*/  IMAD.WIDE R2, R9, 0x4, R6 ;  /* 0x0000000409027825 */ /* 0x006fca00078e0206 */
[----:B0-----:R-:W-:Y:S01]  /*0280*/  STG.E desc[UR4][R2.64], R5 ;  /* 0x0000000502007986 */ /* 0x001fe2000c101904 */
[----:B------:R-:W-:Y:S05]  /*0290*/  EXIT ;  /* 0x000000000000794d */ /* 0x000fea0003800000 */
.L_x_0:
[----:B------:R-:W-:-:S00]  /*02a0*/  BRA `(.L_x_0) ;  /* 0xfffffffc00fc7947 */ /* 0x000fc0000383ffff */
[----:B------:R-:W-:-:S00]  /*02b0*/  NOP ;  /* 0x0000000000007918 */ /* 0x000fc00000000000 */
        /* <DEDUP_REMOVED lines=12> */
.L_x_1:


//--------------------- .nv.global.init           --------------------------
	.section	.nv.global.init,"aw",@progbits
.nv.global.init:
	.type		_$_str,@object
	.size		_$_str,(.L_0 - _$_str)
_$_str:
        /*0000*/ 	.byte	0x5f, 0x5f, 0x43, 0x55, 0x44, 0x41, 0x5f, 0x46, 0x54, 0x5a, 0x00
.L_0:


//--------------------- .nv.constant0.triton_poi_fused_native_group_norm_1 --------------------------
	.section	.nv.constant0.triton_poi_fused_native_group_norm_1,"a",@progbits
	.sectionflags	@""
	.align	4
.nv.constant0.triton_poi_fused_native_group_norm_1:
	.zero		556
